//
// Generated by NVIDIA NVVM Compiler
//
// Compiler Build ID: CL-36424714
// Cuda compilation tools, release 13.0, V13.0.88
// Based on NVVM 20.0.0
//

.version 9.0
.target sm_100
.address_size 64

	// .globl	_Z11collect_posIdEvPT_S1_Pii

.visible .entry _Z11collect_posIdEvPT_S1_Pii(
	.param .u64 .ptr .align 1 _Z11collect_posIdEvPT_S1_Pii_param_0,
	.param .u64 .ptr .align 1 _Z11collect_posIdEvPT_S1_Pii_param_1,
	.param .u64 .ptr .align 1 _Z11collect_posIdEvPT_S1_Pii_param_2,
	.param .u32 _Z11collect_posIdEvPT_S1_Pii_param_3
)
{
	.reg .pred 	%p<5>;
	.reg .b32 	%r<8>;
	.reg .b64 	%rd<16>;
	.reg .b64 	%fd<3>;

	ld.param.u64 	%rd6, [_Z11collect_posIdEvPT_S1_Pii_param_0];
	ld.param.u64 	%rd7, [_Z11collect_posIdEvPT_S1_Pii_param_1];
	ld.param.u64 	%rd8, [_Z11collect_posIdEvPT_S1_Pii_param_2];
	ld.param.s32 	%rd4, [_Z11collect_posIdEvPT_S1_Pii_param_3];
	cvta.to.global.u64 	%rd1, %rd8;
	cvta.to.global.u64 	%rd2, %rd7;
	mov.u32 	%r1, %tid.x;
	mov.u32 	%r2, %ctaid.x;
	mov.u32 	%r3, %ntid.x;
	mad.lo.s32 	%r4, %r2, %r3, %r1;
	cvt.u64.u32 	%rd3, %r4;
	setp.ge.u64 	%p1, %rd3, %rd4;
	@%p1 bra 	$L__BB0_2;
	shl.b64 	%rd9, %rd3, 3;
	add.s64 	%rd10, %rd2, %rd9;
	mov.b64 	%rd11, 0;
	st.global.u64 	[%rd10], %rd11;
$L__BB0_2:
	cvt.u32.u64 	%r5, %rd3;
	setp.ne.s32 	%p2, %r5, 0;
	@%p2 bra 	$L__BB0_4;
	mov.b32 	%r6, 0;
	st.global.u32 	[%rd1], %r6;
$L__BB0_4:
	setp.ge.u64 	%p3, %rd3, %rd4;
	@%p3 bra 	$L__BB0_7;
	cvta.to.global.u64 	%rd12, %rd6;
	shl.b64 	%rd13, %rd3, 3;
	add.s64 	%rd5, %rd12, %rd13;
	ld.global.f64 	%fd1, [%rd5];
	setp.leu.f64 	%p4, %fd1, 0d0000000000000000;
	@%p4 bra 	$L__BB0_7;
	atom.global.add.u32 	%r7, [%rd1], 1;
	ld.global.f64 	%fd2, [%rd5];
	mul.wide.u32 	%rd14, %r7, 8;
	add.s64 	%rd15, %rd2, %rd14;
	st.global.f64 	[%rd15], %fd2;
$L__BB0_7:
	ret;

}


// ===== COMPILED SASS (sm_100) =====

	.target	sm_100

	.elftype	@"ET_EXEC"


//--------------------- .note.nv.tkinfo           --------------------------
	.section	.note.nv.tkinfo,"",@"SHT_NOTE"
	.sectionflags	@"SHF_NOTE_NV_TKINFO"
	.tkinfo
        /*0018*/ 	.word	0x00000002
        /*0030*/ 	.string	""
        /*0030*/ 	.string	"ptxas"
        /*0030*/ 	.string	"Cuda compilation tools, release 13.0, V13.0.88"
        /*0030*/ 	.string	"Build cuda_13.0.r13.0/compiler.36424714_0"
        /*0030*/ 	.string	"-arch sm_100 -m 64 "



//--------------------- .note.nv.cuinfo           --------------------------
	.section	.note.nv.cuinfo,"",@"SHT_NOTE"
	.sectionflags	@"SHF_NOTE_NV_CUINFO"
        /*0018*/ 	.short	0x0002
        /*001a*/ 	.short	0x0064
        /*001c*/ 	.short	0x0082
	.zero		2


//--------------------- .nv.info                  --------------------------
	.section	.nv.info,"",@"SHT_CUDA_INFO"
	.align	4


	//----- nvinfo : EIATTR_REGCOUNT
	.align		4
        /*0000*/ 	.byte	0x04, 0x2f
        /*0002*/ 	.short	(.L_1 - .L_0)
	.align		4
.L_0:
        /*0004*/ 	.word	index@(_Z11collect_posIdEvPT_S1_Pii)
        /*0008*/ 	.word	0x0000000e


	//----- nvinfo : EIATTR_FRAME_SIZE
	.align		4
.L_1:
        /*000c*/ 	.byte	0x04, 0x11
        /*000e*/ 	.short	(.L_3 - .L_2)
	.align		4
.L_2:
        /*0010*/ 	.word	index@(_Z11collect_posIdEvPT_S1_Pii)
        /*0014*/ 	.word	0x00000000


	//----- nvinfo : EIATTR_MIN_STACK_SIZE
	.align		4
.L_3:
        /*0018*/ 	.byte	0x04, 0x12
        /*001a*/ 	.short	(.L_5 - .L_4)
	.align		4
.L_4:
        /*001c*/ 	.word	index@(_Z11collect_posIdEvPT_S1_Pii)
        /*0020*/ 	.word	0x00000000
.L_5:


//--------------------- .nv.compat                --------------------------
	.section	.nv.compat,"",@"SHT_CUDA_COMPAT_INFO"
	.align	4
        /*0000*/ 	.byte	0x02, 0x09, 0x00, 0x00, 0x02, 0x02, 0x01, 0x00, 0x02, 0x05, 0x05, 0x00, 0x03, 0x07, 0x01, 0x01
        /*0010*/ 	.byte	0x02, 0x03, 0x00, 0x00, 0x02, 0x06, 0x01, 0x00, 0x04, 0x0b, 0x08, 0x00, 0x01, 0x00, 0x00, 0x00
        /*0020*/ 	.byte	0x00, 0x00, 0x00, 0x00


//--------------------- .nv.info._Z11collect_posIdEvPT_S1_Pii --------------------------
	.section	.nv.info._Z11collect_posIdEvPT_S1_Pii,"",@"SHT_CUDA_INFO"
	.sectionflags	@""
	.align	4


	//----- nvinfo : EIATTR_CUDA_API_VERSION
	.align		4
        /*0000*/ 	.byte	0x04, 0x37
        /*0002*/ 	.short	(.L_7 - .L_6)
.L_6:
        /*0004*/ 	.word	0x00000082


	//----- nvinfo : EIATTR_KPARAM_INFO
	.align		4
.L_7:
        /*0008*/ 	.byte	0x04, 0x17
        /*000a*/ 	.short	(.L_9 - .L_8)
.L_8:
        /*000c*/ 	.word	0x00000000
        /*0010*/ 	.short	0x0003
        /*0012*/ 	.short	0x0018
        /*0014*/ 	.byte	0x00, 0xf0, 0x11, 0x00


	//----- nvinfo : EIATTR_KPARAM_INFO
	.align		4
.L_9:
        /*0018*/ 	.byte	0x04, 0x17
        /*001a*/ 	.short	(.L_11 - .L_10)
.L_10:
        /*001c*/ 	.word	0x00000000
        /*0020*/ 	.short	0x0002
        /*0022*/ 	.short	0x0010
        /*0024*/ 	.byte	0x00, 0xf5, 0x21, 0x00


	//----- nvinfo : EIATTR_KPARAM_INFO
	.align		4
.L_11:
        /*0028*/ 	.byte	0x04, 0x17
        /*002a*/ 	.short	(.L_13 - .L_12)
.L_12:
        /*002c*/ 	.word	0x00000000
        /*0030*/ 	.short	0x0001
        /*0032*/ 	.short	0x0008
        /*0034*/ 	.byte	0x00, 0xf5, 0x21, 0x00


	//----- nvinfo : EIATTR_KPARAM_INFO
	.align		4
.L_13:
        /*0038*/ 	.byte	0x04, 0x17
        /*003a*/ 	.short	(.L_15 - .L_14)
.L_14:
        /*003c*/ 	.word	0x00000000
        /*0040*/ 	.short	0x0000
        /*0042*/ 	.short	0x0000
        /*0044*/ 	.byte	0x00, 0xf5, 0x21, 0x00


	//----- nvinfo : EIATTR_SPARSE_MMA_MASK
	.align		4
.L_15:
        /*0048*/ 	.byte	0x03, 0x50
        /*004a*/ 	.short	0x0000


	//----- nvinfo : EIATTR_MAXREG_COUNT
	.align		4
        /*004c*/ 	.byte	0x03, 0x1b
        /*004e*/ 	.short	0x00ff


	//----- nvinfo : EIATTR_MERCURY_ISA_VERSION
	.align		4
        /*0050*/ 	.byte	0x03, 0x5f
        /*0052*/ 	.short	0x0101


	//----- nvinfo : EIATTR_INT_WARP_WIDE_INSTR_OFFSETS
	.align		4
        /*0054*/ 	.byte	0x04, 0x31
        /*0056*/ 	.short	(.L_17 - .L_16)


	//   ....[0]....
.L_16:
        /*0058*/ 	.word	0x00000190


	//   ....[1]....
        /*005c*/ 	.word	0x00000240


	//----- nvinfo : EIATTR_VRC_CTA_INIT_COUNT
	.align		4
.L_17:
        /*0060*/ 	.byte	0x02, 0x4a
	.zero		1
	.zero		1


	//----- nvinfo : EIATTR_EXIT_INSTR_OFFSETS
	.align		4
        /*0064*/ 	.byte	0x04, 0x1c
        /*0066*/ 	.short	(.L_19 - .L_18)


	//   ....[0]....
.L_18:
        /*0068*/ 	.word	0x00000110


	//   ....[1]....
        /*006c*/ 	.word	0x00000170


	//   ....[2]....
        /*0070*/ 	.word	0x00000280


	//----- nvinfo : EIATTR_CBANK_PARAM_SIZE
	.align		4
.L_19:
        /*0074*/ 	.byte	0x03, 0x19
        /*0076*/ 	.short	0x001c


	//----- nvinfo : EIATTR_PARAM_CBANK
	.align		4
        /*0078*/ 	.byte	0x04, 0x0a
        /*007a*/ 	.short	(.L_21 - .L_20)
	.align		4
.L_20:
        /*007c*/ 	.word	index@(.nv.constant0._Z11collect_posIdEvPT_S1_Pii)
        /*0080*/ 	.short	0x0380
        /*0082*/ 	.short	0x001c


	//----- nvinfo : EIATTR_SW_WAR
	.align		4
.L_21:
        /*0084*/ 	.byte	0x04, 0x36
        /*0086*/ 	.short	(.L_23 - .L_22)
.L_22:
        /*0088*/ 	.word	0x00000008
.L_23:


//--------------------- .nv.callgraph             --------------------------
	.section	.nv.callgraph,"",@"SHT_CUDA_CALLGRAPH"
	.align	4
	.sectionentsize	8
	.align		4
        /*0000*/ 	.word	0x00000000
	.align		4
        /*0004*/ 	.word	0xffffffff
	.align		4
        /*0008*/ 	.word	0x00000000
	.align		4
        /*000c*/ 	.word	0xfffffffe
	.align		4
        /*0010*/ 	.word	0x00000000
	.align		4
        /*0014*/ 	.word	0xfffffffd
	.align		4
        /*0018*/ 	.word	0x00000000
	.align		4
        /*001c*/ 	.word	0xfffffffc


//--------------------- .text._Z11collect_posIdEvPT_S1_Pii --------------------------
	.section	.text._Z11collect_posIdEvPT_S1_Pii,"ax",@progbits
	.align	128
        .global         _Z11collect_posIdEvPT_S1_Pii
        .type           _Z11collect_posIdEvPT_S1_Pii,@function
        .size           _Z11collect_posIdEvPT_S1_Pii,(.L_x_1 - _Z11collect_posIdEvPT_S1_Pii)
        .other          _Z11collect_posIdEvPT_S1_Pii,@"STO_CUDA_ENTRY STV_DEFAULT"
_Z11collect_posIdEvPT_S1_Pii:
.text._Z11collect_posIdEvPT_S1_Pii:
[----:B------:R-:W-:Y:S01]  /*0000*/  LDC R1, c[0x0][0x37c] ;  /* 0x0000df00ff017b82 */ /* 0x000fe20000000800 */
[----:B------:R-:W0:Y:S07]  /*0010*/  S2R R0, SR_TID.X ;  /* 0x0000000000007919 */ /* 0x000e2e0000002100 */
[----:B------:R-:W0:Y:S01]  /*0020*/  S2UR UR4, SR_CTAID.X ;  /* 0x00000000000479c3 */ /* 0x000e220000002500 */
[----:B------:R-:W1:Y:S07]  /*0030*/  LDCU UR5, c[0x0][0x398] ;  /* 0x00007300ff0577ac */ /* 0x000e6e0008000800 */
[----:B------:R-:W0:Y:S02]  /*0040*/  LDC R3, c[0x0][0x360] ;  /* 0x0000d800ff037b82 */ /* 0x000e240000000800 */
[----:B0-----:R-:W-:Y:S01]  /*0050*/  IMAD R0, R3, UR4, R0 ;  /* 0x0000000403007c24 */ /* 0x001fe2000f8e0200 */
[----:B-1----:R-:W-:-:S04]  /*0060*/  USHF.R.S32.HI UR4, URZ, 0x1f, UR5 ;  /* 0x0000001fff047899 */ /* 0x002fc80008011405 */
[C---:B------:R-:W-:Y:S02]  /*0070*/  ISETP.GE.U32.AND P0, PT, R0.reuse, UR5, PT ;  /* 0x0000000500007c0c */ /* 0x040fe4000bf06070 */
[----:B------:R-:W-:Y:S02]  /*0080*/  ISETP.NE.AND P1, PT, R0, RZ, PT ;  /* 0x000000ff0000720c */ /* 0x000fe40003f25270 */
[----:B------:R-:W-:-:S03]  /*0090*/  ISETP.GE.U32.AND.EX P0, PT, RZ, UR4, PT, P0 ;  /* 0x00000004ff007c0c */ /* 0x000fc6000bf06100 */
[----:B------:R-:W0:Y:S08]  /*00a0*/  LDCU.64 UR4, c[0x0][0x358] ;  /* 0x00006b00ff0477ac */ /* 0x000e300008000a00 */
[----:B------:R-:W1:Y:S08]  /*00b0*/  @!P1 LDC.64 R4, c[0x0][0x390] ;  /* 0x0000e400ff049b82 */ /* 0x000e700000000a00 */
[----:B------:R-:W2:Y:S02]  /*00c0*/  @!P0 LDC.64 R2, c[0x0][0x388] ;  /* 0x0000e200ff028b82 */ /* 0x000ea40000000a00 */
[----:B--2---:R-:W-:-:S04]  /*00d0*/  @!P0 LEA R2, P2, R0, R2, 0x3 ;  /* 0x0000000200028211 */ /* 0x004fc800078418ff */
[----:B------:R-:W-:-:S05]  /*00e0*/  @!P0 LEA.HI.X R3, R0, R3, RZ, 0x3, P2 ;  /* 0x0000000300038211 */ /* 0x000fca00010f1cff */
[----:B0-----:R0:W-:Y:S04]  /*00f0*/  @!P0 STG.E.64 desc[UR4][R2.64], RZ ;  /* 0x000000ff02008986 */ /* 0x0011e8000c101b04 */
[----:B-1----:R0:W-:Y:S01]  /*0100*/  @!P1 STG.E desc[UR4][R4.64], RZ ;  /* 0x000000ff04009986 */ /* 0x0021e2000c101904 */
[----:B------:R-:W-:Y:S05]  /*0110*/  @P0 EXIT ;  /* 0x000000000000094d */ /* 0x000fea0003800000 */
[----:B------:R-:W0:Y:S02]  /*0120*/  LDCU.64 UR6, c[0x0][0x380] ;  /* 0x00007000ff0677ac */ /* 0x000e240008000a00 */
[----:B0-----:R-:W-:-:S04]  /*0130*/  LEA R2, P0, R0, UR6, 0x3 ;  /* 0x0000000600027c11 */ /* 0x001fc8000f8018ff */
[----:B------:R-:W-:-:S05]  /*0140*/  LEA.HI.X R3, R0, UR7, RZ, 0x3, P0 ;  /* 0x0000000700037c11 */ /* 0x000fca00080f1cff */
[----:B------:R-:W2:Y:S02]  /*0150*/  LDG.E.64 R4, desc[UR4][R2.64] ;  /* 0x0000000402047981 */ /* 0x000ea4000c1e1b00 */
[----:B--2---:R-:W-:-:S14]  /*0160*/  DSETP.GT.AND P0, PT, R4, RZ, PT ;  /* 0x000000ff0400722a */ /* 0x004fdc0003f04000 */
[----:B------:R-:W-:Y:S05]  /*0170*/  @!P0 EXIT ;  /* 0x000000000000894d */ /* 0x000fea0003800000 */
[----:B------:R-:W0:Y:S01]  /*0180*/  S2R R5, SR_LANEID ;  /* 0x0000000000057919 */ /* 0x000e220000000000 */
[----:B------:R-:W-:Y:S01]  /*0190*/  VOTEU.ANY UR6, UPT, PT ;  /* 0x0000000000067886 */ /* 0x000fe200038e0100 */
[----:B------:R-:W1:Y:S01]  /*01a0*/  LDC.64 R6, c[0x0][0x390] ;  /* 0x0000e400ff067b82 */ /* 0x000e620000000a00 */
[----:B------:R-:W0:Y:S08]  /*01b0*/  FLO.U32 R0, UR6 ;  /* 0x0000000600007d00 */ /* 0x000e3000080e0000 */
[----:B------:R-:W1:Y:S01]  /*01c0*/  POPC R11, UR6 ;  /* 0x00000006000b7d09 */ /* 0x000e620008000000 */
[----:B0-----:R-:W-:Y:S01]  /*01d0*/  ISETP.EQ.U32.AND P0, PT, R0, R5, PT ;  /* 0x000000050000720c */ /* 0x001fe20003f02070 */
[----:B------:R-:W0:Y:S01]  /*01e0*/  S2R R8, SR_LTMASK ;  /* 0x0000000000087919 */ /* 0x000e220000003900 */
[----:B------:R-:W2:Y:S11]  /*01f0*/  LDC.64 R4, c[0x0][0x388] ;  /* 0x0000e200ff047b82 */ /* 0x000eb60000000a00 */
[----:B-1----:R-:W3:Y:S04]  /*0200*/  @P0 ATOMG.E.ADD.STRONG.GPU PT, R7, desc[UR4][R6.64], R11 ;  /* 0x8000000b060709a8 */ /* 0x002ee800081ef104 */
[----:B------:R-:W4:Y:S01]  /*0210*/  LDG.E.64 R2, desc[UR4][R2.64] ;  /* 0x0000000402027981 */ /* 0x000f22000c1e1b00 */
[----:B0-----:R-:W-:-:S06]  /*0220*/  LOP3.LUT R8, R8, UR6, RZ, 0xc0, !PT ;  /* 0x0000000608087c12 */ /* 0x001fcc000f8ec0ff */
[----:B------:R-:W0:Y:S01]  /*0230*/  POPC R8, R8 ;  /* 0x0000000800087309 */ /* 0x000e220000000000 */
[----:B---3--:R-:W0:Y:S02]  /*0240*/  SHFL.IDX PT, R9, R7, R0, 0x1f ;  /* 0x00001f0007097589 */ /* 0x008e2400000e0000 */
[----:B0-----:R-:W-:-:S04]  /*0250*/  IMAD.IADD R9, R9, 0x1, R8 ;  /* 0x0000000109097824 */ /* 0x001fc800078e0208 */
[----:B--2---:R-:W-:-:S05]  /*0260*/  IMAD.WIDE.U32 R4, R9, 0x8, R4 ;  /* 0x0000000809047825 */ /* 0x004fca00078e0004 */
[----:B----4-:R-:W-:Y:S01]  /*0270*/  STG.E.64 desc[UR4][R4.64], R2 ;  /* 0x0000000204007986 */ /* 0x010fe2000c101b04 */
[----:B------:R-:W-:Y:S05]  /*0280*/  EXIT ;  /* 0x000000000000794d */ /* 0x000fea0003800000 */
.L_x_0:
[----:B------:R-:W-:-:S00]  /*0290*/  BRA `(.L_x_0) ;  /* 0xfffffffc00fc7947 */ /* 0x000fc0000383ffff */
[----:B------:R-:W-:-:S00]  /*02a0*/  NOP ;  /* 0x0000000000007918 */ /* 0x000fc00000000000 */
        /* <DEDUP_REMOVED lines=13> */
.L_x_1:


//--------------------- .nv.shared.reserved.0     --------------------------
	.section	.nv.shared.reserved.0,"aw",@nobits
	.weak		__nv_reservedSMEM_offset_0_alias
	.size		__nv_reservedSMEM_offset_0_alias, 0, 64
	.other		__nv_reservedSMEM_offset_0_alias,@"STO_CUDA_RESERVED_SHARED STV_DEFAULT"
__nv_reservedSMEM_offset_0_alias:
	.zero		0
	.zero		64


//--------------------- .nv.constant0._Z11collect_posIdEvPT_S1_Pii --------------------------
	.section	.nv.constant0._Z11collect_posIdEvPT_S1_Pii,"a",@progbits
	.sectionflags	@""
	.align	4
.nv.constant0._Z11collect_posIdEvPT_S1_Pii:
	.zero		924


//--------------------- SYMBOLS --------------------------

	.type		.nv.reservedSmem.offset0,@object
	.size		.nv.reservedSmem.offset0,0x4
